	.headerflags	@"EF_CUDA_TEXMODE_UNIFIED EF_CUDA_64BIT_ADDRESS EF_CUDA_ACCELERATORS EF_CUDA_SM90 EF_CUDA_VIRTUAL_SM(EF_CUDA_SM90)"
	.elftype	@"ET_EXEC"


//--------------------- .nv.info                  --------------------------
	.section	.nv.info,"",@"SHT_CUDA_INFO"
	.align	4


	//----- nvinfo : EIATTR_REGCOUNT
	.align		4
        /*0000*/ 	.byte	0x04, 0x2f
        /*0002*/ 	.short	(.L_1 - .L_0)
	.align		4
.L_0:
        /*0004*/ 	.word	index@(triton_poi_fused_add_leaky_relu_16)
        /*0008*/ 	.word	0x00000010


	//----- nvinfo : EIATTR_MIN_STACK_SIZE
	.align		4
.L_1:
        /*000c*/ 	.byte	0x04, 0x12
        /*000e*/ 	.short	(.L_3 - .L_2)
	.align		4
.L_2:
        /*0010*/ 	.word	index@(triton_poi_fused_add_leaky_relu_16)
        /*0014*/ 	.word	0x00000000


	//----- nvinfo : EIATTR_FRAME_SIZE
	.align		4
.L_3:
        /*0018*/ 	.byte	0x04, 0x11
        /*001a*/ 	.short	(.L_5 - .L_4)
	.align		4
.L_4:
        /*001c*/ 	.word	index@(triton_poi_fused_add_leaky_relu_16)
        /*0020*/ 	.word	0x00000000


	//----- nvinfo : EIATTR_MIN_STACK_SIZE
	.align		4
.L_5:
        /*0024*/ 	.byte	0x04, 0x12
        /*0026*/ 	.short	(.L_7 - .L_6)
	.align		4
.L_6:
        /*0028*/ 	.word	index@(triton_poi_fused_add_leaky_relu_16)
        /*002c*/ 	.word	0x00000000
.L_7:


//--------------------- .nv.info.triton_poi_fused_add_leaky_relu_16 --------------------------
	.section	.nv.info.triton_poi_fused_add_leaky_relu_16,"",@"SHT_CUDA_INFO"
	.sectionflags	@""
	.align	4


	//----- nvinfo : EIATTR_CUDA_API_VERSION
	.align		4
        /*0000*/ 	.byte	0x04, 0x37
        /*0002*/ 	.short	(.L_9 - .L_8)
.L_8:
        /*0004*/ 	.word	0x0000007c


	//----- nvinfo : EIATTR_KPARAM_INFO
	.align		4
.L_9:
        /*0008*/ 	.byte	0x04, 0x17
        /*000a*/ 	.short	(.L_11 - .L_10)
.L_10:
        /*000c*/ 	.word	0x00000000
        /*0010*/ 	.short	0x0005
        /*0012*/ 	.short	0x0028
        /*0014*/ 	.byte	0x00, 0xf0, 0x11, 0x00


	//----- nvinfo : EIATTR_KPARAM_INFO
	.align		4
.L_11:
        /*0018*/ 	.byte	0x04, 0x17
        /*001a*/ 	.short	(.L_13 - .L_12)
.L_12:
        /*001c*/ 	.word	0x00000000
        /*0020*/ 	.short	0x0004
        /*0022*/ 	.short	0x0020
        /*0024*/ 	.byte	0x00, 0xf4, 0x21, 0x00


	//----- nvinfo : EIATTR_KPARAM_INFO
	.align		4
.L_13:
        /*0028*/ 	.byte	0x04, 0x17
        /*002a*/ 	.short	(.L_15 - .L_14)
.L_14:
        /*002c*/ 	.word	0x00000000
        /*0030*/ 	.short	0x0003
        /*0032*/ 	.short	0x0018
        /*0034*/ 	.byte	0x00, 0xf4, 0x21, 0x00


	//----- nvinfo : EIATTR_KPARAM_INFO
	.align		4
.L_15:
        /*0038*/ 	.byte	0x04, 0x17
        /*003a*/ 	.short	(.L_17 - .L_16)
.L_16:
        /*003c*/ 	.word	0x00000000
        /*0040*/ 	.short	0x0002
        /*0042*/ 	.short	0x0010
        /*0044*/ 	.byte	0x00, 0xf4, 0x21, 0x00


	//----- nvinfo : EIATTR_KPARAM_INFO
	.align		4
.L_17:
        /*0048*/ 	.byte	0x04, 0x17
        /*004a*/ 	.short	(.L_19 - .L_18)
.L_18:
        /*004c*/ 	.word	0x00000000
        /*0050*/ 	.short	0x0001
        /*0052*/ 	.short	0x0008
        /*0054*/ 	.byte	0x00, 0xf4, 0x21, 0x00


	//----- nvinfo : EIATTR_KPARAM_INFO
	.align		4
.L_19:
        /*0058*/ 	.byte	0x04, 0x17
        /*005a*/ 	.short	(.L_21 - .L_20)
.L_20:
        /*005c*/ 	.word	0x00000000
        /*0060*/ 	.short	0x0000
        /*0062*/ 	.short	0x0000
        /*0064*/ 	.byte	0x00, 0xf4, 0x21, 0x00


	//----- nvinfo : EIATTR_SPARSE_MMA_MASK
	.align		4
.L_21:
        /*0068*/ 	.byte	0x03, 0x50
        /*006a*/ 	.short	0x0000


	//----- nvinfo : EIATTR_MAXREG_COUNT
	.align		4
        /*006c*/ 	.byte	0x03, 0x1b
        /*006e*/ 	.short	0x00ff


	//----- nvinfo : EIATTR_EXIT_INSTR_OFFSETS
	.align		4
        /*0070*/ 	.byte	0x04, 0x1c
        /*0072*/ 	.short	(.L_23 - .L_22)


	//   ....[0]....
.L_22:
        /*0074*/ 	.word	0x00000210


	//----- nvinfo : EIATTR_REQNTID
	.align		4
.L_23:
        /*0078*/ 	.byte	0x04, 0x10
        /*007a*/ 	.short	(.L_25 - .L_24)
.L_24:
        /*007c*/ 	.word	0x00000080
        /*0080*/ 	.word	0x00000001
        /*0084*/ 	.word	0x00000001


	//----- nvinfo : EIATTR_CBANK_PARAM_SIZE
	.align		4
.L_25:
        /*0088*/ 	.byte	0x03, 0x19
        /*008a*/ 	.short	0x002c


	//----- nvinfo : EIATTR_PARAM_CBANK
	.align		4
        /*008c*/ 	.byte	0x04, 0x0a
        /*008e*/ 	.short	(.L_27 - .L_26)
	.align		4
.L_26:
        /*0090*/ 	.word	index@(.nv.constant0.triton_poi_fused_add_leaky_relu_16)
        /*0094*/ 	.short	0x0210
        /*0096*/ 	.short	0x002c


	//----- nvinfo : EIATTR_SW_WAR
	.align		4
.L_27:
        /*0098*/ 	.byte	0x04, 0x36
        /*009a*/ 	.short	(.L_29 - .L_28)
.L_28:
        /*009c*/ 	.word	0x00000008
.L_29:


//--------------------- .nv.callgraph             --------------------------
	.section	.nv.callgraph,"",@"SHT_CUDA_CALLGRAPH"
	.align	4
	.sectionentsize	8
	.align		4
        /*0000*/ 	.word	0x00000000
	.align		4
        /*0004*/ 	.word	0xffffffff
	.align		4
        /*0008*/ 	.word	0x00000000
	.align		4
        /*000c*/ 	.word	0xfffffffe
	.align		4
        /*0010*/ 	.word	0x00000000
	.align		4
        /*0014*/ 	.word	0xfffffffd
	.align		4
        /*0018*/ 	.word	0x00000000
	.align		4
        /*001c*/ 	.word	0xfffffffc


//--------------------- .text.triton_poi_fused_add_leaky_relu_16 --------------------------
	.section	.text.triton_poi_fused_add_leaky_relu_16,"ax",@progbits
	.align	128
        .global         triton_poi_fused_add_leaky_relu_16
        .type           triton_poi_fused_add_leaky_relu_16,@function
        .size           triton_poi_fused_add_leaky_relu_16,(.L_x_1 - triton_poi_fused_add_leaky_relu_16)
        .other          triton_poi_fused_add_leaky_relu_16,@"STO_CUDA_ENTRY STV_DEFAULT"
triton_poi_fused_add_leaky_relu_16:
.text.triton_poi_fused_add_leaky_relu_16:
[----:B------:R-:W-:Y:S01]  /*0000*/  LDC R1, c[0x0][0x28] ;  /* 0x00000a00ff017b82 */ /* 0x000fe20000000800 */
[----:B------:R-:W1:Y:S07]  /*0010*/  S2R R5, SR_TID.X ;  /* 0x0000000000057919 */ /* 0x000e6e0000002100 */
[----:B------:R-:W2:Y:S01]  /*0020*/  LDC.64 R6, c[0x0][0x218] ;  /* 0x00008600ff067b82 */ /* 0x000ea20000000a00 */
[----:B------:R-:W-:Y:S01]  /*0030*/  ULDC.64 UR4, c[0x0][0x208] ;  /* 0x0000820000047ab9 */ /* 0x000fe20000000a00 */
[----:B------:R-:W-:Y:S01]  /*0040*/  ULDC.64 UR6, c[0x0][0x230] ;  /* 0x00008c0000067ab9 */ /* 0x000fe20000000a00 */
[----:B------:R-:W3:Y:S05]  /*0050*/  S2R R0, SR_CTAID.X ;  /* 0x0000000000007919 */ /* 0x000eea0000002500 */
[----:B------:R-:W4:Y:S08]  /*0060*/  LDC.64 R10, c[0x0][0x228] ;  /* 0x00008a00ff0a7b82 */ /* 0x000f300000000a00 */
[----:B------:R-:W5:Y:S08]  /*0070*/  LDC.64 R8, c[0x0][0x220] ;  /* 0x00008800ff087b82 */ /* 0x000f700000000a00 */
[----:B------:R-:W2:Y:S01]  /*0080*/  LDC.64 R2, c[0x0][0x210] ;  /* 0x00008400ff027b82 */ /* 0x000ea20000000a00 */
[----:B-1----:R-:W-:-:S02]  /*0090*/  LOP3.LUT R5, R5, 0x7f, RZ, 0xc0, !PT ;  /* 0x0000007f05057812 */ /* 0x002fc400078ec0ff */
[----:B---3--:R-:W-:Y:S02]  /*00a0*/  SHF.R.S32.HI R4, RZ, 0x18, R0 ;  /* 0x00000018ff047819 */ /* 0x008fe40000011400 */
[----:B------:R-:W-:Y:S02]  /*00b0*/  LEA R5, R0, R5, 0x7 ;  /* 0x0000000500057211 */ /* 0x000fe400078e38ff */
[----:B------:R-:W-:-:S03]  /*00c0*/  SGXT R0, R4, 0x1 ;  /* 0x000000010400781a */ /* 0x000fc60000000200 */
[----:B-----5:R-:W-:Y:S01]  /*00d0*/  IMAD.WIDE R8, R5, 0x4, R8 ;  /* 0x0000000405087825 */ /* 0x020fe200078e0208 */
[----:B------:R-:W-:-:S04]  /*00e0*/  LEA.HI R0, R0, R5, RZ, 0x8 ;  /* 0x0000000500007211 */ /* 0x000fc800078f40ff */
[----:B------:R-:W-:Y:S01]  /*00f0*/  SHF.R.S32.HI R13, RZ, 0x8, R0 ;  /* 0x00000008ff0d7819 */ /* 0x000fe20000011400 */
[----:B0-2---:R-:W-:Y:S01]  /*0100*/  IMAD.WIDE R2, R5, 0x4, R2 ;  /* 0x0000000405027825 */ /* 0x005fe200078e0202 */
[----:B------:R-:W2:Y:S03]  /*0110*/  LDG.E R8, desc[UR4][R8.64] ;  /* 0x0000000408087981 */ /* 0x000ea6000c1e1900 */
[C---:B------:R-:W-:Y:S01]  /*0120*/  IMAD.WIDE R6, R13.reuse, 0x4, R6 ;  /* 0x000000040d067825 */ /* 0x040fe200078e0206 */
[----:B------:R-:W3:Y:S03]  /*0130*/  LDG.E R0, desc[UR4][R2.64] ;  /* 0x0000000402007981 */ /* 0x000ee6000c1e1900 */
[----:B----4-:R-:W-:Y:S02]  /*0140*/  IMAD.WIDE R10, R13, 0x4, R10 ;  /* 0x000000040d0a7825 */ /* 0x010fe400078e020a */
[----:B------:R-:W3:Y:S04]  /*0150*/  LDG.E.EL R7, desc[UR4][R6.64] ;  /* 0x0000000406077981 */ /* 0x000ee8000c2e1900 */
[----:B------:R-:W2:Y:S01]  /*0160*/  LDG.E.EL R11, desc[UR4][R10.64] ;  /* 0x000000040a0b7981 */ /* 0x000ea2000c2e1900 */
[----:B------:R-:W-:-:S04]  /*0170*/  IADD3 R4, P1, R5, UR6, RZ ;  /* 0x0000000605047c10 */ /* 0x000fc8000ff3e0ff */
[----:B------:R-:W-:Y:S01]  /*0180*/  LEA.HI.X.SX32 R5, R5, UR7, 0x1, P1 ;  /* 0x0000000705057c11 */ /* 0x000fe200088f0eff */
[----:B---3--:R-:W-:Y:S01]  /*0190*/  FADD R0, R0, R7 ;  /* 0x0000000700007221 */ /* 0x008fe20000000000 */
[----:B--2---:R-:W-:-:S05]  /*01a0*/  FADD R13, R8, R11 ;  /* 0x0000000b080d7221 */ /* 0x004fca0000000000 */
[C---:B------:R-:W-:Y:S01]  /*01b0*/  FSETP.GT.AND P0, PT, R0.reuse, -R13, PT ;  /* 0x8000000d0000720b */ /* 0x040fe20003f04000 */
[----:B------:R-:W-:-:S03]  /*01c0*/  FADD R13, R0, R13 ;  /* 0x0000000d000d7221 */ /* 0x000fc60000000000 */
[----:B------:R-:W-:-:S05]  /*01d0*/  SEL R7, RZ, 0x1, !P0 ;  /* 0x00000001ff077807 */ /* 0x000fca0004000000 */
[----:B------:R-:W-:Y:S04]  /*01e0*/  STG.E.U8 desc[UR4][R4.64], R7 ;  /* 0x0000000704007986 */ /* 0x000fe8000c101104 */
[----:B------:R-:W-:-:S05]  /*01f0*/  @!P0 FMUL R13, R13, 0.20000000298023223877 ;  /* 0x3e4ccccd0d0d8820 */ /* 0x000fca0000400000 */
[----:B------:R-:W-:Y:S01]  /*0200*/  STG.E desc[UR4][R2.64], R13 ;  /* 0x0000000d02007986 */ /* 0x000fe2000c101904 */
[----:B------:R-:W-:Y:S05]  /*0210*/  EXIT ;  /* 0x000000000000794d */ /* 0x000fea0003800000 */
.L_x_0:
[----:B------:R-:W-:-:S00]  /*0220*/  BRA `(.L_x_0) ;  /* 0xfffffffc00fc7947 */ /* 0x000fc0000383ffff */
[----:B------:R-:W-:-:S00]  /*0230*/  NOP ;  /* 0x0000000000007918 */ /* 0x000fc00000000000 */
        /* <DEDUP_REMOVED lines=12> */
.L_x_1:


//--------------------- .nv.constant0.triton_poi_fused_add_leaky_relu_16 --------------------------
	.section	.nv.constant0.triton_poi_fused_add_leaky_relu_16,"a",@progbits
	.sectionflags	@""
	.align	4
.nv.constant0.triton_poi_fused_add_leaky_relu_16:
	.zero		572
